//
// Generated by NVIDIA NVVM Compiler
//
// Compiler Build ID: CL-36424714
// Cuda compilation tools, release 13.0, V13.0.88
// Based on NVVM 20.0.0
//

.version 9.0
.target sm_100
.address_size 64

	// .globl	_Z20KernelProcessPicturePfS_ii

.visible .entry _Z20KernelProcessPicturePfS_ii(
	.param .u64 .ptr .align 1 _Z20KernelProcessPicturePfS_ii_param_0,
	.param .u64 .ptr .align 1 _Z20KernelProcessPicturePfS_ii_param_1,
	.param .u32 _Z20KernelProcessPicturePfS_ii_param_2,
	.param .u32 _Z20KernelProcessPicturePfS_ii_param_3
)
{
	.reg .pred 	%p<4>;
	.reg .b32 	%r<14>;
	.reg .b32 	%f<3>;
	.reg .b64 	%rd<8>;

	ld.param.u64 	%rd1, [_Z20KernelProcessPicturePfS_ii_param_0];
	ld.param.u64 	%rd2, [_Z20KernelProcessPicturePfS_ii_param_1];
	ld.param.u32 	%r3, [_Z20KernelProcessPicturePfS_ii_param_2];
	ld.param.u32 	%r4, [_Z20KernelProcessPicturePfS_ii_param_3];
	mov.u32 	%r6, %tid.x;
	mov.u32 	%r7, %ctaid.x;
	mov.u32 	%r8, %ntid.x;
	mad.lo.s32 	%r1, %r7, %r8, %r6;
	mov.u32 	%r9, %tid.y;
	mov.u32 	%r10, %ctaid.y;
	mov.u32 	%r11, %ntid.y;
	mad.lo.s32 	%r12, %r10, %r11, %r9;
	setp.ge.u32 	%p1, %r1, %r3;
	setp.ge.u32 	%p2, %r12, %r4;
	or.pred  	%p3, %p1, %p2;
	@%p3 bra 	$L__BB0_2;
	cvta.to.global.u64 	%rd3, %rd1;
	cvta.to.global.u64 	%rd4, %rd2;
	mad.lo.s32 	%r13, %r3, %r12, %r1;
	mul.wide.u32 	%rd5, %r13, 4;
	add.s64 	%rd6, %rd3, %rd5;
	ld.global.f32 	%f1, [%rd6];
	add.f32 	%f2, %f1, %f1;
	add.s64 	%rd7, %rd4, %rd5;
	st.global.f32 	[%rd7], %f2;
$L__BB0_2:
	ret;

}


// ===== COMPILED SASS (sm_100) =====

	.target	sm_100

	.elftype	@"ET_EXEC"


//--------------------- .note.nv.tkinfo           --------------------------
	.section	.note.nv.tkinfo,"",@"SHT_NOTE"
	.sectionflags	@"SHF_NOTE_NV_TKINFO"
	.tkinfo
        /*0018*/ 	.word	0x00000002
        /*0030*/ 	.string	""
        /*0030*/ 	.string	"ptxas"
        /*0030*/ 	.string	"Cuda compilation tools, release 13.0, V13.0.88"
        /*0030*/ 	.string	"Build cuda_13.0.r13.0/compiler.36424714_0"
        /*0030*/ 	.string	"-arch sm_100 -m 64 "



//--------------------- .note.nv.cuinfo           --------------------------
	.section	.note.nv.cuinfo,"",@"SHT_NOTE"
	.sectionflags	@"SHF_NOTE_NV_CUINFO"
        /*0018*/ 	.short	0x0002
        /*001a*/ 	.short	0x0064
        /*001c*/ 	.short	0x0082
	.zero		2


//--------------------- .nv.info                  --------------------------
	.section	.nv.info,"",@"SHT_CUDA_INFO"
	.align	4


	//----- nvinfo : EIATTR_REGCOUNT
	.align		4
        /*0000*/ 	.byte	0x04, 0x2f
        /*0002*/ 	.short	(.L_1 - .L_0)
	.align		4
.L_0:
        /*0004*/ 	.word	index@(_Z20KernelProcessPicturePfS_ii)
        /*0008*/ 	.word	0x0000000a


	//----- nvinfo : EIATTR_FRAME_SIZE
	.align		4
.L_1:
        /*000c*/ 	.byte	0x04, 0x11
        /*000e*/ 	.short	(.L_3 - .L_2)
	.align		4
.L_2:
        /*0010*/ 	.word	index@(_Z20KernelProcessPicturePfS_ii)
        /*0014*/ 	.word	0x00000000


	//----- nvinfo : EIATTR_MIN_STACK_SIZE
	.align		4
.L_3:
        /*0018*/ 	.byte	0x04, 0x12
        /*001a*/ 	.short	(.L_5 - .L_4)
	.align		4
.L_4:
        /*001c*/ 	.word	index@(_Z20KernelProcessPicturePfS_ii)
        /*0020*/ 	.word	0x00000000
.L_5:


//--------------------- .nv.compat                --------------------------
	.section	.nv.compat,"",@"SHT_CUDA_COMPAT_INFO"
	.align	4
        /*0000*/ 	.byte	0x02, 0x09, 0x00, 0x00, 0x02, 0x02, 0x01, 0x00, 0x02, 0x05, 0x05, 0x00, 0x03, 0x07, 0x01, 0x01
        /*0010*/ 	.byte	0x02, 0x03, 0x00, 0x00, 0x02, 0x06, 0x01, 0x00, 0x04, 0x0b, 0x08, 0x00, 0x09, 0x00, 0x00, 0x00
        /*0020*/ 	.byte	0x00, 0x00, 0x00, 0x00


//--------------------- .nv.info._Z20KernelProcessPicturePfS_ii --------------------------
	.section	.nv.info._Z20KernelProcessPicturePfS_ii,"",@"SHT_CUDA_INFO"
	.sectionflags	@""
	.align	4


	//----- nvinfo : EIATTR_CUDA_API_VERSION
	.align		4
        /*0000*/ 	.byte	0x04, 0x37
        /*0002*/ 	.short	(.L_7 - .L_6)
.L_6:
        /*0004*/ 	.word	0x00000082


	//----- nvinfo : EIATTR_KPARAM_INFO
	.align		4
.L_7:
        /*0008*/ 	.byte	0x04, 0x17
        /*000a*/ 	.short	(.L_9 - .L_8)
.L_8:
        /*000c*/ 	.word	0x00000000
        /*0010*/ 	.short	0x0003
        /*0012*/ 	.short	0x0014
        /*0014*/ 	.byte	0x00, 0xf0, 0x11, 0x00


	//----- nvinfo : EIATTR_KPARAM_INFO
	.align		4
.L_9:
        /*0018*/ 	.byte	0x04, 0x17
        /*001a*/ 	.short	(.L_11 - .L_10)
.L_10:
        /*001c*/ 	.word	0x00000000
        /*0020*/ 	.short	0x0002
        /*0022*/ 	.short	0x0010
        /*0024*/ 	.byte	0x00, 0xf0, 0x11, 0x00


	//----- nvinfo : EIATTR_KPARAM_INFO
	.align		4
.L_11:
        /*0028*/ 	.byte	0x04, 0x17
        /*002a*/ 	.short	(.L_13 - .L_12)
.L_12:
        /*002c*/ 	.word	0x00000000
        /*0030*/ 	.short	0x0001
        /*0032*/ 	.short	0x0008
        /*0034*/ 	.byte	0x00, 0xf5, 0x21, 0x00


	//----- nvinfo : EIATTR_KPARAM_INFO
	.align		4
.L_13:
        /*0038*/ 	.byte	0x04, 0x17
        /*003a*/ 	.short	(.L_15 - .L_14)
.L_14:
        /*003c*/ 	.word	0x00000000
        /*0040*/ 	.short	0x0000
        /*0042*/ 	.short	0x0000
        /*0044*/ 	.byte	0x00, 0xf5, 0x21, 0x00


	//----- nvinfo : EIATTR_SPARSE_MMA_MASK
	.align		4
.L_15:
        /*0048*/ 	.byte	0x03, 0x50
        /*004a*/ 	.short	0x0000


	//----- nvinfo : EIATTR_MAXREG_COUNT
	.align		4
        /*004c*/ 	.byte	0x03, 0x1b
        /*004e*/ 	.short	0x00ff


	//----- nvinfo : EIATTR_MERCURY_ISA_VERSION
	.align		4
        /*0050*/ 	.byte	0x03, 0x5f
        /*0052*/ 	.short	0x0101


	//----- nvinfo : EIATTR_VRC_CTA_INIT_COUNT
	.align		4
        /*0054*/ 	.byte	0x02, 0x4a
	.zero		1
	.zero		1


	//----- nvinfo : EIATTR_EXIT_INSTR_OFFSETS
	.align		4
        /*0058*/ 	.byte	0x04, 0x1c
        /*005a*/ 	.short	(.L_17 - .L_16)


	//   ....[0]....
.L_16:
        /*005c*/ 	.word	0x000000c0


	//   ....[1]....
        /*0060*/ 	.word	0x00000160


	//----- nvinfo : EIATTR_CBANK_PARAM_SIZE
	.align		4
.L_17:
        /*0064*/ 	.byte	0x03, 0x19
        /*0066*/ 	.short	0x0018


	//----- nvinfo : EIATTR_PARAM_CBANK
	.align		4
        /*0068*/ 	.byte	0x04, 0x0a
        /*006a*/ 	.short	(.L_19 - .L_18)
	.align		4
.L_18:
        /*006c*/ 	.word	index@(.nv.constant0._Z20KernelProcessPicturePfS_ii)
        /*0070*/ 	.short	0x0380
        /*0072*/ 	.short	0x0018


	//----- nvinfo : EIATTR_SW_WAR
	.align		4
.L_19:
        /*0074*/ 	.byte	0x04, 0x36
        /*0076*/ 	.short	(.L_21 - .L_20)
.L_20:
        /*0078*/ 	.word	0x00000008
.L_21:


//--------------------- .nv.callgraph             --------------------------
	.section	.nv.callgraph,"",@"SHT_CUDA_CALLGRAPH"
	.align	4
	.sectionentsize	8
	.align		4
        /*0000*/ 	.word	0x00000000
	.align		4
        /*0004*/ 	.word	0xffffffff
	.align		4
        /*0008*/ 	.word	0x00000000
	.align		4
        /*000c*/ 	.word	0xfffffffe
	.align		4
        /*0010*/ 	.word	0x00000000
	.align		4
        /*0014*/ 	.word	0xfffffffd
	.align		4
        /*0018*/ 	.word	0x00000000
	.align		4
        /*001c*/ 	.word	0xfffffffc


//--------------------- .text._Z20KernelProcessPicturePfS_ii --------------------------
	.section	.text._Z20KernelProcessPicturePfS_ii,"ax",@progbits
	.align	128
        .global         _Z20KernelProcessPicturePfS_ii
        .type           _Z20KernelProcessPicturePfS_ii,@function
        .size           _Z20KernelProcessPicturePfS_ii,(.L_x_1 - _Z20KernelProcessPicturePfS_ii)
        .other          _Z20KernelProcessPicturePfS_ii,@"STO_CUDA_ENTRY STV_DEFAULT"
_Z20KernelProcessPicturePfS_ii:
.text._Z20KernelProcessPicturePfS_ii:
[----:B------:R-:W-:Y:S01]  /*0000*/  LDC R1, c[0x0][0x37c] ;  /* 0x0000df00ff017b82 */ /* 0x000fe20000000800 */
[----:B------:R-:W0:Y:S07]  /*0010*/  S2R R5, SR_TID.Y ;  /* 0x0000000000057919 */ /* 0x000e2e0000002200 */
[----:B------:R-:W1:Y:S01]  /*0020*/  LDC R3, c[0x0][0x360] ;  /* 0x0000d800ff037b82 */ /* 0x000e620000000800 */
[----:B------:R-:W2:Y:S01]  /*0030*/  LDCU.64 UR6, c[0x0][0x390] ;  /* 0x00007200ff0677ac */ /* 0x000ea20008000a00 */
[----:B------:R-:W1:Y:S06]  /*0040*/  S2R R0, SR_TID.X ;  /* 0x0000000000007919 */ /* 0x000e6c0000002100 */
[----:B------:R-:W0:Y:S08]  /*0050*/  S2UR UR5, SR_CTAID.Y ;  /* 0x00000000000579c3 */ /* 0x000e300000002600 */
[----:B------:R-:W0:Y:S08]  /*0060*/  LDC R2, c[0x0][0x364] ;  /* 0x0000d900ff027b82 */ /* 0x000e300000000800 */
[----:B------:R-:W1:Y:S01]  /*0070*/  S2UR UR4, SR_CTAID.X ;  /* 0x00000000000479c3 */ /* 0x000e620000002500 */
[----:B0-----:R-:W-:-:S05]  /*0080*/  IMAD R5, R2, UR5, R5 ;  /* 0x0000000502057c24 */ /* 0x001fca000f8e0205 */
[----:B--2---:R-:W-:Y:S01]  /*0090*/  ISETP.GE.U32.AND P0, PT, R5, UR7, PT ;  /* 0x0000000705007c0c */ /* 0x004fe2000bf06070 */
[----:B-1----:R-:W-:-:S05]  /*00a0*/  IMAD R0, R3, UR4, R0 ;  /* 0x0000000403007c24 */ /* 0x002fca000f8e0200 */
[----:B------:R-:W-:-:S13]  /*00b0*/  ISETP.GE.U32.OR P0, PT, R0, UR6, P0 ;  /* 0x0000000600007c0c */ /* 0x000fda0008706470 */
[----:B------:R-:W-:Y:S05]  /*00c0*/  @P0 EXIT ;  /* 0x000000000000094d */ /* 0x000fea0003800000 */
[----:B------:R-:W0:Y:S01]  /*00d0*/  LDC.64 R2, c[0x0][0x380] ;  /* 0x0000e000ff027b82 */ /* 0x000e220000000a00 */
[----:B------:R-:W1:Y:S01]  /*00e0*/  LDCU.64 UR4, c[0x0][0x358] ;  /* 0x00006b00ff0477ac */ /* 0x000e620008000a00 */
[----:B------:R-:W-:-:S06]  /*00f0*/  IMAD R7, R5, UR6, R0 ;  /* 0x0000000605077c24 */ /* 0x000fcc000f8e0200 */
[----:B------:R-:W2:Y:S01]  /*0100*/  LDC.64 R4, c[0x0][0x388] ;  /* 0x0000e200ff047b82 */ /* 0x000ea20000000a00 */
[----:B0-----:R-:W-:-:S06]  /*0110*/  IMAD.WIDE.U32 R2, R7, 0x4, R2 ;  /* 0x0000000407027825 */ /* 0x001fcc00078e0002 */
[----:B-1----:R-:W3:Y:S01]  /*0120*/  LDG.E R2, desc[UR4][R2.64] ;  /* 0x0000000402027981 */ /* 0x002ee2000c1e1900 */
[----:B--2---:R-:W-:-:S04]  /*0130*/  IMAD.WIDE.U32 R4, R7, 0x4, R4 ;  /* 0x0000000407047825 */ /* 0x004fc800078e0004 */
[----:B---3--:R-:W-:-:S05]  /*0140*/  FADD R7, R2, R2 ;  /* 0x0000000202077221 */ /* 0x008fca0000000000 */
[----:B------:R-:W-:Y:S01]  /*0150*/  STG.E desc[UR4][R4.64], R7 ;  /* 0x0000000704007986 */ /* 0x000fe2000c101904 */
[----:B------:R-:W-:Y:S05]  /*0160*/  EXIT ;  /* 0x000000000000794d */ /* 0x000fea0003800000 */
.L_x_0:
[----:B------:R-:W-:-:S00]  /*0170*/  BRA `(.L_x_0) ;  /* 0xfffffffc00fc7947 */ /* 0x000fc0000383ffff */
[----:B------:R-:W-:-:S00]  /*0180*/  NOP ;  /* 0x0000000000007918 */ /* 0x000fc00000000000 */
[----:B------:R-:W-:-:S00]  /*0190*/  NOP ;  /* 0x0000000000007918 */ /* 0x000fc00000000000 */
[----:B------:R-:W-:-:S00]  /*01a0*/  NOP ;  /* 0x0000000000007918 */ /* 0x000fc00000000000 */
[----:B------:R-:W-:-:S00]  /*01b0*/  NOP ;  /* 0x0000000000007918 */ /* 0x000fc00000000000 */
[----:B------:R-:W-:-:S00]  /*01c0*/  NOP ;  /* 0x0000000000007918 */ /* 0x000fc00000000000 */
[----:B------:R-:W-:-:S00]  /*01d0*/  NOP ;  /* 0x0000000000007918 */ /* 0x000fc00000000000 */
[----:B------:R-:W-:-:S00]  /*01e0*/  NOP ;  /* 0x0000000000007918 */ /* 0x000fc00000000000 */
[----:B------:R-:W-:-:S00]  /*01f0*/  NOP ;  /* 0x0000000000007918 */ /* 0x000fc00000000000 */
.L_x_1:


//--------------------- .nv.shared.reserved.0     --------------------------
	.section	.nv.shared.reserved.0,"aw",@nobits
	.weak		__nv_reservedSMEM_offset_0_alias
	.size		__nv_reservedSMEM_offset_0_alias, 0, 64
	.other		__nv_reservedSMEM_offset_0_alias,@"STO_CUDA_RESERVED_SHARED STV_DEFAULT"
__nv_reservedSMEM_offset_0_alias:
	.zero		0
	.zero		64


//--------------------- .nv.constant0._Z20KernelProcessPicturePfS_ii --------------------------
	.section	.nv.constant0._Z20KernelProcessPicturePfS_ii,"a",@progbits
	.sectionflags	@""
	.align	4
.nv.constant0._Z20KernelProcessPicturePfS_ii:
	.zero		920


//--------------------- SYMBOLS --------------------------

	.type		.nv.reservedSmem.offset0,@object
	.size		.nv.reservedSmem.offset0,0x4
